//
// Generated by NVIDIA NVVM Compiler
//
// Compiler Build ID: CL-36424714
// Cuda compilation tools, release 13.0, V13.0.88
// Based on NVVM 20.0.0
//

.version 9.0
.target sm_100
.address_size 64

	// .globl	_Z16computeNextQueuePiS_S_iS_S_S_i

.visible .entry _Z16computeNextQueuePiS_S_iS_S_S_i(
	.param .u64 .ptr .align 1 _Z16computeNextQueuePiS_S_iS_S_S_i_param_0,
	.param .u64 .ptr .align 1 _Z16computeNextQueuePiS_S_iS_S_S_i_param_1,
	.param .u64 .ptr .align 1 _Z16computeNextQueuePiS_S_iS_S_S_i_param_2,
	.param .u32 _Z16computeNextQueuePiS_S_iS_S_S_i_param_3,
	.param .u64 .ptr .align 1 _Z16computeNextQueuePiS_S_iS_S_S_i_param_4,
	.param .u64 .ptr .align 1 _Z16computeNextQueuePiS_S_iS_S_S_i_param_5,
	.param .u64 .ptr .align 1 _Z16computeNextQueuePiS_S_iS_S_S_i_param_6,
	.param .u32 _Z16computeNextQueuePiS_S_iS_S_S_i_param_7
)
{
	.reg .pred 	%p<5>;
	.reg .b32 	%r<22>;
	.reg .b64 	%rd<23>;

	ld.param.u64 	%rd7, [_Z16computeNextQueuePiS_S_iS_S_S_i_param_0];
	ld.param.u64 	%rd8, [_Z16computeNextQueuePiS_S_iS_S_S_i_param_1];
	ld.param.u64 	%rd9, [_Z16computeNextQueuePiS_S_iS_S_S_i_param_2];
	ld.param.u32 	%r12, [_Z16computeNextQueuePiS_S_iS_S_S_i_param_3];
	ld.param.u64 	%rd10, [_Z16computeNextQueuePiS_S_iS_S_S_i_param_4];
	ld.param.u64 	%rd11, [_Z16computeNextQueuePiS_S_iS_S_S_i_param_5];
	ld.param.u64 	%rd12, [_Z16computeNextQueuePiS_S_iS_S_S_i_param_6];
	ld.param.u32 	%r11, [_Z16computeNextQueuePiS_S_iS_S_S_i_param_7];
	mov.u32 	%r13, %ctaid.x;
	mov.u32 	%r14, %ntid.x;
	mov.u32 	%r15, %tid.x;
	mad.lo.s32 	%r1, %r13, %r14, %r15;
	setp.ge.s32 	%p1, %r1, %r12;
	@%p1 bra 	$L__BB0_6;
	cvta.to.global.u64 	%rd13, %rd8;
	cvta.to.global.u64 	%rd14, %rd10;
	mul.wide.s32 	%rd15, %r1, 4;
	add.s64 	%rd16, %rd14, %rd15;
	ld.global.u32 	%r16, [%rd16];
	mul.wide.s32 	%rd17, %r16, 4;
	add.s64 	%rd1, %rd13, %rd17;
	ld.global.u32 	%r20, [%rd1];
	ld.global.u32 	%r21, [%rd1+4];
	setp.ge.s32 	%p2, %r20, %r21;
	@%p2 bra 	$L__BB0_6;
	add.s32 	%r4, %r11, 1;
	cvta.to.global.u64 	%rd2, %rd7;
	cvta.to.global.u64 	%rd3, %rd9;
	cvta.to.global.u64 	%rd4, %rd11;
	cvta.to.global.u64 	%rd5, %rd12;
$L__BB0_3:
	mul.wide.s32 	%rd18, %r20, 4;
	add.s64 	%rd19, %rd2, %rd18;
	ld.global.u32 	%r7, [%rd19];
	mul.wide.s32 	%rd20, %r7, 4;
	add.s64 	%rd6, %rd3, %rd20;
	ld.global.u32 	%r17, [%rd6];
	setp.ne.s32 	%p3, %r17, 2147483647;
	@%p3 bra 	$L__BB0_5;
	st.global.u32 	[%rd6], %r4;
	atom.global.add.u32 	%r18, [%rd4], 1;
	mul.wide.s32 	%rd21, %r18, 4;
	add.s64 	%rd22, %rd5, %rd21;
	st.global.u32 	[%rd22], %r7;
	ld.global.u32 	%r21, [%rd1+4];
$L__BB0_5:
	add.s32 	%r20, %r20, 1;
	setp.lt.s32 	%p4, %r20, %r21;
	@%p4 bra 	$L__BB0_3;
$L__BB0_6:
	ret;

}


// ===== COMPILED SASS (sm_100) =====

	.target	sm_100

	.elftype	@"ET_EXEC"


//--------------------- .note.nv.tkinfo           --------------------------
	.section	.note.nv.tkinfo,"",@"SHT_NOTE"
	.sectionflags	@"SHF_NOTE_NV_TKINFO"
	.tkinfo
        /*0018*/ 	.word	0x00000002
        /*0030*/ 	.string	""
        /*0030*/ 	.string	"ptxas"
        /*0030*/ 	.string	"Cuda compilation tools, release 13.0, V13.0.88"
        /*0030*/ 	.string	"Build cuda_13.0.r13.0/compiler.36424714_0"
        /*0030*/ 	.string	"-arch sm_100 -m 64 "



//--------------------- .note.nv.cuinfo           --------------------------
	.section	.note.nv.cuinfo,"",@"SHT_NOTE"
	.sectionflags	@"SHF_NOTE_NV_CUINFO"
        /*0018*/ 	.short	0x0002
        /*001a*/ 	.short	0x0064
        /*001c*/ 	.short	0x0082
	.zero		2


//--------------------- .nv.info                  --------------------------
	.section	.nv.info,"",@"SHT_CUDA_INFO"
	.align	4


	//----- nvinfo : EIATTR_REGCOUNT
	.align		4
        /*0000*/ 	.byte	0x04, 0x2f
        /*0002*/ 	.short	(.L_1 - .L_0)
	.align		4
.L_0:
        /*0004*/ 	.word	index@(_Z16computeNextQueuePiS_S_iS_S_S_i)
        /*0008*/ 	.word	0x00000018


	//----- nvinfo : EIATTR_FRAME_SIZE
	.align		4
.L_1:
        /*000c*/ 	.byte	0x04, 0x11
        /*000e*/ 	.short	(.L_3 - .L_2)
	.align		4
.L_2:
        /*0010*/ 	.word	index@(_Z16computeNextQueuePiS_S_iS_S_S_i)
        /*0014*/ 	.word	0x00000000


	//----- nvinfo : EIATTR_MIN_STACK_SIZE
	.align		4
.L_3:
        /*0018*/ 	.byte	0x04, 0x12
        /*001a*/ 	.short	(.L_5 - .L_4)
	.align		4
.L_4:
        /*001c*/ 	.word	index@(_Z16computeNextQueuePiS_S_iS_S_S_i)
        /*0020*/ 	.word	0x00000000
.L_5:


//--------------------- .nv.compat                --------------------------
	.section	.nv.compat,"",@"SHT_CUDA_COMPAT_INFO"
	.align	4
        /*0000*/ 	.byte	0x02, 0x09, 0x00, 0x00, 0x02, 0x02, 0x01, 0x00, 0x02, 0x05, 0x05, 0x00, 0x03, 0x07, 0x01, 0x01
        /*0010*/ 	.byte	0x02, 0x03, 0x00, 0x00, 0x02, 0x06, 0x01, 0x00, 0x04, 0x0b, 0x08, 0x00, 0x09, 0x00, 0x00, 0x00
        /*0020*/ 	.byte	0x00, 0x00, 0x00, 0x00


//--------------------- .nv.info._Z16computeNextQueuePiS_S_iS_S_S_i --------------------------
	.section	.nv.info._Z16computeNextQueuePiS_S_iS_S_S_i,"",@"SHT_CUDA_INFO"
	.sectionflags	@""
	.align	4


	//----- nvinfo : EIATTR_CUDA_API_VERSION
	.align		4
        /*0000*/ 	.byte	0x04, 0x37
        /*0002*/ 	.short	(.L_7 - .L_6)
.L_6:
        /*0004*/ 	.word	0x00000082


	//----- nvinfo : EIATTR_KPARAM_INFO
	.align		4
.L_7:
        /*0008*/ 	.byte	0x04, 0x17
        /*000a*/ 	.short	(.L_9 - .L_8)
.L_8:
        /*000c*/ 	.word	0x00000000
        /*0010*/ 	.short	0x0007
        /*0012*/ 	.short	0x0038
        /*0014*/ 	.byte	0x00, 0xf0, 0x11, 0x00


	//----- nvinfo : EIATTR_KPARAM_INFO
	.align		4
.L_9:
        /*0018*/ 	.byte	0x04, 0x17
        /*001a*/ 	.short	(.L_11 - .L_10)
.L_10:
        /*001c*/ 	.word	0x00000000
        /*0020*/ 	.short	0x0006
        /*0022*/ 	.short	0x0030
        /*0024*/ 	.byte	0x00, 0xf5, 0x21, 0x00


	//----- nvinfo : EIATTR_KPARAM_INFO
	.align		4
.L_11:
        /*0028*/ 	.byte	0x04, 0x17
        /*002a*/ 	.short	(.L_13 - .L_12)
.L_12:
        /*002c*/ 	.word	0x00000000
        /*0030*/ 	.short	0x0005
        /*0032*/ 	.short	0x0028
        /*0034*/ 	.byte	0x00, 0xf5, 0x21, 0x00


	//----- nvinfo : EIATTR_KPARAM_INFO
	.align		4
.L_13:
        /*0038*/ 	.byte	0x04, 0x17
        /*003a*/ 	.short	(.L_15 - .L_14)
.L_14:
        /*003c*/ 	.word	0x00000000
        /*0040*/ 	.short	0x0004
        /*0042*/ 	.short	0x0020
        /*0044*/ 	.byte	0x00, 0xf5, 0x21, 0x00


	//----- nvinfo : EIATTR_KPARAM_INFO
	.align		4
.L_15:
        /*0048*/ 	.byte	0x04, 0x17
        /*004a*/ 	.short	(.L_17 - .L_16)
.L_16:
        /*004c*/ 	.word	0x00000000
        /*0050*/ 	.short	0x0003
        /*0052*/ 	.short	0x0018
        /*0054*/ 	.byte	0x00, 0xf0, 0x11, 0x00


	//----- nvinfo : EIATTR_KPARAM_INFO
	.align		4
.L_17:
        /*0058*/ 	.byte	0x04, 0x17
        /*005a*/ 	.short	(.L_19 - .L_18)
.L_18:
        /*005c*/ 	.word	0x00000000
        /*0060*/ 	.short	0x0002
        /*0062*/ 	.short	0x0010
        /*0064*/ 	.byte	0x00, 0xf5, 0x21, 0x00


	//----- nvinfo : EIATTR_KPARAM_INFO
	.align		4
.L_19:
        /*0068*/ 	.byte	0x04, 0x17
        /*006a*/ 	.short	(.L_21 - .L_20)
.L_20:
        /*006c*/ 	.word	0x00000000
        /*0070*/ 	.short	0x0001
        /*0072*/ 	.short	0x0008
        /*0074*/ 	.byte	0x00, 0xf5, 0x21, 0x00


	//----- nvinfo : EIATTR_KPARAM_INFO
	.align		4
.L_21:
        /*0078*/ 	.byte	0x04, 0x17
        /*007a*/ 	.short	(.L_23 - .L_22)
.L_22:
        /*007c*/ 	.word	0x00000000
        /*0080*/ 	.short	0x0000
        /*0082*/ 	.short	0x0000
        /*0084*/ 	.byte	0x00, 0xf5, 0x21, 0x00


	//----- nvinfo : EIATTR_SPARSE_MMA_MASK
	.align		4
.L_23:
        /*0088*/ 	.byte	0x03, 0x50
        /*008a*/ 	.short	0x0000


	//----- nvinfo : EIATTR_MAXREG_COUNT
	.align		4
        /*008c*/ 	.byte	0x03, 0x1b
        /*008e*/ 	.short	0x00ff


	//----- nvinfo : EIATTR_MERCURY_ISA_VERSION
	.align		4
        /*0090*/ 	.byte	0x03, 0x5f
        /*0092*/ 	.short	0x0101


	//----- nvinfo : EIATTR_INT_WARP_WIDE_INSTR_OFFSETS
	.align		4
        /*0094*/ 	.byte	0x04, 0x31
        /*0096*/ 	.short	(.L_25 - .L_24)


	//   ....[0]....
.L_24:
        /*0098*/ 	.word	0x00000210


	//   ....[1]....
        /*009c*/ 	.word	0x000002b0


	//----- nvinfo : EIATTR_VRC_CTA_INIT_COUNT
	.align		4
.L_25:
        /*00a0*/ 	.byte	0x02, 0x4a
	.zero		1
	.zero		1


	//----- nvinfo : EIATTR_EXIT_INSTR_OFFSETS
	.align		4
        /*00a4*/ 	.byte	0x04, 0x1c
        /*00a6*/ 	.short	(.L_27 - .L_26)


	//   ....[0]....
.L_26:
        /*00a8*/ 	.word	0x00000070


	//   ....[1]....
        /*00ac*/ 	.word	0x00000110


	//   ....[2]....
        /*00b0*/ 	.word	0x00000330


	//----- nvinfo : EIATTR_CRS_STACK_SIZE
	.align		4
.L_27:
        /*00b4*/ 	.byte	0x04, 0x1e
        /*00b6*/ 	.short	(.L_29 - .L_28)
.L_28:
        /*00b8*/ 	.word	0x00000000


	//----- nvinfo : EIATTR_CBANK_PARAM_SIZE
	.align		4
.L_29:
        /*00bc*/ 	.byte	0x03, 0x19
        /*00be*/ 	.short	0x003c


	//----- nvinfo : EIATTR_PARAM_CBANK
	.align		4
        /*00c0*/ 	.byte	0x04, 0x0a
        /*00c2*/ 	.short	(.L_31 - .L_30)
	.align		4
.L_30:
        /*00c4*/ 	.word	index@(.nv.constant0._Z16computeNextQueuePiS_S_iS_S_S_i)
        /*00c8*/ 	.short	0x0380
        /*00ca*/ 	.short	0x003c


	//----- nvinfo : EIATTR_SW_WAR
	.align		4
.L_31:
        /*00cc*/ 	.byte	0x04, 0x36
        /*00ce*/ 	.short	(.L_33 - .L_32)
.L_32:
        /*00d0*/ 	.word	0x00000008
.L_33:


//--------------------- .nv.callgraph             --------------------------
	.section	.nv.callgraph,"",@"SHT_CUDA_CALLGRAPH"
	.align	4
	.sectionentsize	8
	.align		4
        /*0000*/ 	.word	0x00000000
	.align		4
        /*0004*/ 	.word	0xffffffff
	.align		4
        /*0008*/ 	.word	0x00000000
	.align		4
        /*000c*/ 	.word	0xfffffffe
	.align		4
        /*0010*/ 	.word	0x00000000
	.align		4
        /*0014*/ 	.word	0xfffffffd
	.align		4
        /*0018*/ 	.word	0x00000000
	.align		4
        /*001c*/ 	.word	0xfffffffc


//--------------------- .text._Z16computeNextQueuePiS_S_iS_S_S_i --------------------------
	.section	.text._Z16computeNextQueuePiS_S_iS_S_S_i,"ax",@progbits
	.align	128
        .global         _Z16computeNextQueuePiS_S_iS_S_S_i
        .type           _Z16computeNextQueuePiS_S_iS_S_S_i,@function
        .size           _Z16computeNextQueuePiS_S_iS_S_S_i,(.L_x_4 - _Z16computeNextQueuePiS_S_iS_S_S_i)
        .other          _Z16computeNextQueuePiS_S_iS_S_S_i,@"STO_CUDA_ENTRY STV_DEFAULT"
_Z16computeNextQueuePiS_S_iS_S_S_i:
.text._Z16computeNextQueuePiS_S_iS_S_S_i:
[----:B------:R-:W-:Y:S01]  /*0000*/  LDC R1, c[0x0][0x37c] ;  /* 0x0000df00ff017b82 */ /* 0x000fe20000000800 */
[----:B------:R-:W0:Y:S07]  /*0010*/  S2R R0, SR_TID.X ;  /* 0x0000000000007919 */ /* 0x000e2e0000002100 */
[----:B------:R-:W0:Y:S01]  /*0020*/  S2UR UR4, SR_CTAID.X ;  /* 0x00000000000479c3 */ /* 0x000e220000002500 */
[----:B------:R-:W1:Y:S07]  /*0030*/  LDCU UR5, c[0x0][0x398] ;  /* 0x00007300ff0577ac */ /* 0x000e6e0008000800 */
[----:B------:R-:W0:Y:S02]  /*0040*/  LDC R3, c[0x0][0x360] ;  /* 0x0000d800ff037b82 */ /* 0x000e240000000800 */
[----:B0-----:R-:W-:-:S05]  /*0050*/  IMAD R3, R3, UR4, R0 ;  /* 0x0000000403037c24 */ /* 0x001fca000f8e0200 */
[----:B-1----:R-:W-:-:S13]  /*0060*/  ISETP.GE.AND P0, PT, R3, UR5, PT ;  /* 0x0000000503007c0c */ /* 0x002fda000bf06270 */
[----:B------:R-:W-:Y:S05]  /*0070*/  @P0 EXIT ;  /* 0x000000000000094d */ /* 0x000fea0003800000 */
[----:B------:R-:W0:Y:S01]  /*0080*/  LDC.64 R4, c[0x0][0x3a0] ;  /* 0x0000e800ff047b82 */ /* 0x000e220000000a00 */
[----:B------:R-:W1:Y:S01]  /*0090*/  LDCU.64 UR4, c[0x0][0x358] ;  /* 0x00006b00ff0477ac */ /* 0x000e620008000a00 */
[----:B0-----:R-:W-:-:S06]  /*00a0*/  IMAD.WIDE R4, R3, 0x4, R4 ;  /* 0x0000000403047825 */ /* 0x001fcc00078e0204 */
[----:B------:R-:W0:Y:S01]  /*00b0*/  LDC.64 R2, c[0x0][0x388] ;  /* 0x0000e200ff027b82 */ /* 0x000e220000000a00 */
[----:B-1----:R-:W0:Y:S02]  /*00c0*/  LDG.E R5, desc[UR4][R4.64] ;  /* 0x0000000404057981 */ /* 0x002e24000c1e1900 */
[----:B0-----:R-:W-:-:S05]  /*00d0*/  IMAD.WIDE R2, R5, 0x4, R2 ;  /* 0x0000000405027825 */ /* 0x001fca00078e0202 */
[----:B------:R-:W2:Y:S04]  /*00e0*/  LDG.E R11, desc[UR4][R2.64] ;  /* 0x00000004020b7981 */ /* 0x000ea8000c1e1900 */
[----:B------:R-:W2:Y:S02]  /*00f0*/  LDG.E R0, desc[UR4][R2.64+0x4] ;  /* 0x0000040402007981 */ /* 0x000ea4000c1e1900 */
[----:B--2---:R-:W-:-:S13]  /*0100*/  ISETP.GE.AND P0, PT, R11, R0, PT ;  /* 0x000000000b00720c */ /* 0x004fda0003f06270 */
[----:B------:R-:W-:Y:S05]  /*0110*/  @P0 EXIT ;  /* 0x000000000000094d */ /* 0x000fea0003800000 */
[----:B------:R-:W0:Y:S01]  /*0120*/  LDC R12, c[0x0][0x3b8] ;  /* 0x0000ee00ff0c7b82 */ /* 0x000e220000000800 */
[----:B------:R-:W-:-:S07]  /*0130*/  IMAD.MOV.U32 R10, RZ, RZ, R0 ;  /* 0x000000ffff0a7224 */ /* 0x000fce00078e0000 */
[----:B------:R-:W1:Y:S08]  /*0140*/  LDC.64 R4, c[0x0][0x380] ;  /* 0x0000e000ff047b82 */ /* 0x000e700000000a00 */
[----:B------:R-:W2:Y:S08]  /*0150*/  LDC.64 R6, c[0x0][0x390] ;  /* 0x0000e400ff067b82 */ /* 0x000eb00000000a00 */
[----:B------:R-:W3:Y:S01]  /*0160*/  LDC.64 R8, c[0x0][0x3b0] ;  /* 0x0000ec00ff087b82 */ /* 0x000ee20000000a00 */
[----:B0-----:R-:W-:-:S07]  /*0170*/  VIADD R0, R12, 0x1 ;  /* 0x000000010c007836 */ /* 0x001fce0000000000 */
.L_x_2:
[----:B-1----:R-:W-:-:S05]  /*0180*/  IMAD.WIDE R12, R11, 0x4, R4 ;  /* 0x000000040b0c7825 */ /* 0x002fca00078e0204 */
[----:B0-----:R-:W2:Y:S02]  /*0190*/  LDG.E R21, desc[UR4][R12.64] ;  /* 0x000000040c157981 */ /* 0x001ea4000c1e1900 */
[----:B--2---:R-:W-:-:S05]  /*01a0*/  IMAD.WIDE R16, R21, 0x4, R6 ;  /* 0x0000000415107825 */ /* 0x004fca00078e0206 */
[----:B------:R-:W2:Y:S01]  /*01b0*/  LDG.E R14, desc[UR4][R16.64] ;  /* 0x00000004100e7981 */ /* 0x000ea2000c1e1900 */
[----:B------:R-:W-:Y:S01]  /*01c0*/  BSSY.RECONVERGENT B0, `(.L_x_0) ;  /* 0x0000014000007945 */ /* 0x000fe20003800200 */
[----:B------:R-:W-:Y:S02]  /*01d0*/  IADD3 R11, PT, PT, R11, 0x1, RZ ;  /* 0x000000010b0b7810 */ /* 0x000fe40007ffe0ff */
[----:B--2---:R-:W-:-:S13]  /*01e0*/  ISETP.NE.AND P0, PT, R14, 0x7fffffff, PT ;  /* 0x7fffffff0e00780c */ /* 0x004fda0003f05270 */
[----:B------:R-:W-:Y:S05]  /*01f0*/  @P0 BRA `(.L_x_1) ;  /* 0x0000000000400947 */ /* 0x000fea0003800000 */
[----:B------:R-:W0:Y:S01]  /*0200*/  S2R R15, SR_LANEID ;  /* 0x00000000000f7919 */ /* 0x000e220000000000 */
[----:B------:R-:W-:Y:S01]  /*0210*/  VOTEU.ANY UR6, UPT, PT ;  /* 0x0000000000067886 */ /* 0x000fe200038e0100 */
[----:B------:R-:W1:Y:S01]  /*0220*/  LDC.64 R12, c[0x0][0x3a8] ;  /* 0x0000ea00ff0c7b82 */ /* 0x000e620000000a00 */
[----:B------:R-:W0:Y:S01]  /*0230*/  FLO.U32 R18, UR6 ;  /* 0x0000000600127d00 */ /* 0x000e2200080e0000 */
[----:B------:R-:W-:Y:S07]  /*0240*/  STG.E desc[UR4][R16.64], R0 ;  /* 0x0000000010007986 */ /* 0x000fee000c101904 */
[----:B------:R-:W1:Y:S01]  /*0250*/  POPC R19, UR6 ;  /* 0x0000000600137d09 */ /* 0x000e620008000000 */
[----:B0-----:R-:W-:-:S13]  /*0260*/  ISETP.EQ.U32.AND P0, PT, R18, R15, PT ;  /* 0x0000000f1200720c */ /* 0x001fda0003f02070 */
[----:B-1----:R-:W2:Y:S01]  /*0270*/  @P0 ATOMG.E.ADD.STRONG.GPU PT, R13, desc[UR4][R12.64], R19 ;  /* 0x800000130c0d09a8 */ /* 0x002ea200081ef104 */
[----:B------:R-:W0:Y:S02]  /*0280*/  S2R R10, SR_LTMASK ;  /* 0x00000000000a7919 */ /* 0x000e240000003900 */
[----:B0-----:R-:W-:-:S06]  /*0290*/  LOP3.LUT R20, R10, UR6, RZ, 0xc0, !PT ;  /* 0x000000060a147c12 */ /* 0x001fcc000f8ec0ff */
[----:B------:R-:W0:Y:S01]  /*02a0*/  POPC R20, R20 ;  /* 0x0000001400147309 */ /* 0x000e220000000000 */
[----:B--2---:R-:W0:Y:S02]  /*02b0*/  SHFL.IDX PT, R15, R13, R18, 0x1f ;  /* 0x00001f120d0f7589 */ /* 0x004e2400000e0000 */
[----:B0-----:R-:W-:-:S05]  /*02c0*/  IADD3 R15, PT, PT, R15, R20, RZ ;  /* 0x000000140f0f7210 */ /* 0x001fca0007ffe0ff */
[----:B---3--:R-:W-:-:S05]  /*02d0*/  IMAD.WIDE R14, R15, 0x4, R8 ;  /* 0x000000040f0e7825 */ /* 0x008fca00078e0208 */
[----:B------:R0:W-:Y:S04]  /*02e0*/  STG.E desc[UR4][R14.64], R21 ;  /* 0x000000150e007986 */ /* 0x0001e8000c101904 */
[----:B------:R0:W5:Y:S02]  /*02f0*/  LDG.E R10, desc[UR4][R2.64+0x4] ;  /* 0x00000404020a7981 */ /* 0x000164000c1e1900 */
.L_x_1:
[----:B------:R-:W-:Y:S05]  /*0300*/  BSYNC.RECONVERGENT B0 ;  /* 0x0000000000007941 */ /* 0x000fea0003800200 */
.L_x_0:
[----:B-----5:R-:W-:-:S13]  /*0310*/  ISETP.GE.AND P0, PT, R11, R10, PT ;  /* 0x0000000a0b00720c */ /* 0x020fda0003f06270 */
[----:B------:R-:W-:Y:S05]  /*0320*/  @!P0 BRA `(.L_x_2) ;  /* 0xfffffffc00948947 */ /* 0x000fea000383ffff */
[----:B------:R-:W-:Y:S05]  /*0330*/  EXIT ;  /* 0x000000000000794d */ /* 0x000fea0003800000 */
.L_x_3:
[----:B------:R-:W-:-:S00]  /*0340*/  BRA `(.L_x_3) ;  /* 0xfffffffc00fc7947 */ /* 0x000fc0000383ffff */
[----:B------:R-:W-:-:S00]  /*0350*/  NOP ;  /* 0x0000000000007918 */ /* 0x000fc00000000000 */
        /* <DEDUP_REMOVED lines=10> */
.L_x_4:


//--------------------- .nv.shared.reserved.0     --------------------------
	.section	.nv.shared.reserved.0,"aw",@nobits
	.weak		__nv_reservedSMEM_offset_0_alias
	.size		__nv_reservedSMEM_offset_0_alias, 0, 64
	.other		__nv_reservedSMEM_offset_0_alias,@"STO_CUDA_RESERVED_SHARED STV_DEFAULT"
__nv_reservedSMEM_offset_0_alias:
	.zero		0
	.zero		64


//--------------------- .nv.constant0._Z16computeNextQueuePiS_S_iS_S_S_i --------------------------
	.section	.nv.constant0._Z16computeNextQueuePiS_S_iS_S_S_i,"a",@progbits
	.sectionflags	@""
	.align	4
.nv.constant0._Z16computeNextQueuePiS_S_iS_S_S_i:
	.zero		956


//--------------------- SYMBOLS --------------------------

	.type		.nv.reservedSmem.offset0,@object
	.size		.nv.reservedSmem.offset0,0x4
